//
// Generated by NVIDIA NVVM Compiler
//
// Compiler Build ID: CL-36424714
// Cuda compilation tools, release 13.0, V13.0.88
// Based on NVVM 20.0.0
//

.version 9.0
.target sm_100
.address_size 64

	// .globl	_Z19hierarchical_kernelPK6float4PS_PKiS4_
.const .align 4 .f32 d_EPS2;
.extern .shared .align 16 .b8 s_pos[];

.visible .entry _Z19hierarchical_kernelPK6float4PS_PKiS4_(
	.param .u64 .ptr .align 1 _Z19hierarchical_kernelPK6float4PS_PKiS4__param_0,
	.param .u64 .ptr .align 1 _Z19hierarchical_kernelPK6float4PS_PKiS4__param_1,
	.param .u64 .ptr .align 1 _Z19hierarchical_kernelPK6float4PS_PKiS4__param_2,
	.param .u64 .ptr .align 1 _Z19hierarchical_kernelPK6float4PS_PKiS4__param_3
)
{
	.reg .pred 	%p<16>;
	.reg .b32 	%r<43>;
	.reg .b32 	%f<213>;
	.reg .b64 	%rd<16>;

	ld.param.u64 	%rd1, [_Z19hierarchical_kernelPK6float4PS_PKiS4__param_0];
	ld.param.u64 	%rd2, [_Z19hierarchical_kernelPK6float4PS_PKiS4__param_1];
	ld.param.u64 	%rd3, [_Z19hierarchical_kernelPK6float4PS_PKiS4__param_2];
	ld.param.u64 	%rd4, [_Z19hierarchical_kernelPK6float4PS_PKiS4__param_3];
	cvta.to.global.u64 	%rd5, %rd4;
	cvta.to.global.u64 	%rd6, %rd3;
	mov.u32 	%r18, %ctaid.x;
	mul.wide.u32 	%rd7, %r18, 4;
	add.s64 	%rd8, %rd6, %rd7;
	ld.global.u32 	%r1, [%rd8];
	add.s64 	%rd9, %rd5, %rd7;
	ld.global.u32 	%r2, [%rd9];
	mov.u32 	%r3, %tid.x;
	setp.ge.s32 	%p1, %r3, %r2;
	shl.b32 	%r19, %r3, 4;
	mov.u32 	%r20, s_pos;
	add.s32 	%r4, %r20, %r19;
	@%p1 bra 	$L__BB0_2;
	cvta.to.global.u64 	%rd10, %rd1;
	add.s32 	%r21, %r1, %r3;
	mul.wide.s32 	%rd11, %r21, 16;
	add.s64 	%rd12, %rd10, %rd11;
	ld.global.v4.f32 	{%f62, %f63, %f64, %f65}, [%rd12];
	st.shared.v4.f32 	[%r4], {%f62, %f63, %f64, %f65};
$L__BB0_2:
	setp.ge.s32 	%p2, %r3, %r2;
	bar.sync 	0;
	@%p2 bra 	$L__BB0_25;
	.pragma "used_bytes_mask 4095";
	ld.shared.v4.f32 	{%f1, %f2, %f3, %f68}, [%r4];
	ld.const.f32 	%f4, [d_EPS2];
	add.s32 	%r23, %r2, -1;
	and.b32  	%r5, %r2, 3;
	setp.lt.u32 	%p3, %r23, 3;
	mov.f32 	%f182, 0f00000000;
	mov.b32 	%r42, 0;
	mov.f32 	%f181, %f182;
	mov.f32 	%f180, %f182;
	@%p3 bra 	$L__BB0_14;
	and.b32  	%r42, %r2, -4;
	add.s32 	%r38, %r20, 32;
	neg.s32 	%r39, %r3;
	mov.f32 	%f182, 0f00000000;
	mov.b32 	%r40, 0;
$L__BB0_5:
	.pragma "nounroll";
	setp.eq.s32 	%p4, %r39, 0;
	@%p4 bra 	$L__BB0_7;
	ld.shared.v4.f32 	{%f70, %f71, %f72, %f73}, [%r38+-32];
	sub.f32 	%f74, %f70, %f1;
	sub.f32 	%f75, %f71, %f2;
	sub.f32 	%f76, %f72, %f3;
	mul.f32 	%f77, %f75, %f75;
	fma.rn.f32 	%f78, %f74, %f74, %f77;
	fma.rn.f32 	%f79, %f76, %f76, %f78;
	add.f32 	%f80, %f4, %f79;
	rsqrt.approx.f32 	%f81, %f80;
	mul.f32 	%f82, %f81, %f81;
	mul.f32 	%f83, %f81, %f82;
	mul.f32 	%f84, %f73, %f83;
	fma.rn.f32 	%f182, %f74, %f84, %f182;
	fma.rn.f32 	%f181, %f75, %f84, %f181;
	fma.rn.f32 	%f180, %f76, %f84, %f180;
$L__BB0_7:
	add.s32 	%r27, %r40, 1;
	setp.eq.s32 	%p5, %r27, %r3;
	@%p5 bra 	$L__BB0_9;
	ld.shared.v4.f32 	{%f85, %f86, %f87, %f88}, [%r38+-16];
	sub.f32 	%f89, %f85, %f1;
	sub.f32 	%f90, %f86, %f2;
	sub.f32 	%f91, %f87, %f3;
	mul.f32 	%f92, %f90, %f90;
	fma.rn.f32 	%f93, %f89, %f89, %f92;
	fma.rn.f32 	%f94, %f91, %f91, %f93;
	add.f32 	%f95, %f4, %f94;
	rsqrt.approx.f32 	%f96, %f95;
	mul.f32 	%f97, %f96, %f96;
	mul.f32 	%f98, %f96, %f97;
	mul.f32 	%f99, %f88, %f98;
	fma.rn.f32 	%f182, %f89, %f99, %f182;
	fma.rn.f32 	%f181, %f90, %f99, %f181;
	fma.rn.f32 	%f180, %f91, %f99, %f180;
$L__BB0_9:
	add.s32 	%r28, %r40, 2;
	setp.eq.s32 	%p6, %r28, %r3;
	@%p6 bra 	$L__BB0_11;
	ld.shared.v4.f32 	{%f100, %f101, %f102, %f103}, [%r38];
	sub.f32 	%f104, %f100, %f1;
	sub.f32 	%f105, %f101, %f2;
	sub.f32 	%f106, %f102, %f3;
	mul.f32 	%f107, %f105, %f105;
	fma.rn.f32 	%f108, %f104, %f104, %f107;
	fma.rn.f32 	%f109, %f106, %f106, %f108;
	add.f32 	%f110, %f4, %f109;
	rsqrt.approx.f32 	%f111, %f110;
	mul.f32 	%f112, %f111, %f111;
	mul.f32 	%f113, %f111, %f112;
	mul.f32 	%f114, %f103, %f113;
	fma.rn.f32 	%f182, %f104, %f114, %f182;
	fma.rn.f32 	%f181, %f105, %f114, %f181;
	fma.rn.f32 	%f180, %f106, %f114, %f180;
$L__BB0_11:
	add.s32 	%r29, %r40, 3;
	setp.eq.s32 	%p7, %r29, %r3;
	@%p7 bra 	$L__BB0_13;
	ld.shared.v4.f32 	{%f115, %f116, %f117, %f118}, [%r38+16];
	sub.f32 	%f119, %f115, %f1;
	sub.f32 	%f120, %f116, %f2;
	sub.f32 	%f121, %f117, %f3;
	mul.f32 	%f122, %f120, %f120;
	fma.rn.f32 	%f123, %f119, %f119, %f122;
	fma.rn.f32 	%f124, %f121, %f121, %f123;
	add.f32 	%f125, %f4, %f124;
	rsqrt.approx.f32 	%f126, %f125;
	mul.f32 	%f127, %f126, %f126;
	mul.f32 	%f128, %f126, %f127;
	mul.f32 	%f129, %f118, %f128;
	fma.rn.f32 	%f182, %f119, %f129, %f182;
	fma.rn.f32 	%f181, %f120, %f129, %f181;
	fma.rn.f32 	%f180, %f121, %f129, %f180;
$L__BB0_13:
	add.s32 	%r40, %r40, 4;
	add.s32 	%r39, %r39, 4;
	add.s32 	%r38, %r38, 64;
	setp.ne.s32 	%p8, %r40, %r42;
	@%p8 bra 	$L__BB0_5;
$L__BB0_14:
	setp.eq.s32 	%p9, %r5, 0;
	@%p9 bra 	$L__BB0_24;
	setp.eq.s32 	%p10, %r5, 1;
	@%p10 bra 	$L__BB0_21;
	setp.eq.s32 	%p11, %r42, %r3;
	shl.b32 	%r30, %r42, 4;
	add.s32 	%r15, %r20, %r30;
	@%p11 bra 	$L__BB0_18;
	ld.shared.v4.f32 	{%f131, %f132, %f133, %f134}, [%r15];
	sub.f32 	%f135, %f131, %f1;
	sub.f32 	%f136, %f132, %f2;
	sub.f32 	%f137, %f133, %f3;
	mul.f32 	%f138, %f136, %f136;
	fma.rn.f32 	%f139, %f135, %f135, %f138;
	fma.rn.f32 	%f140, %f137, %f137, %f139;
	add.f32 	%f141, %f4, %f140;
	rsqrt.approx.f32 	%f142, %f141;
	mul.f32 	%f143, %f142, %f142;
	mul.f32 	%f144, %f142, %f143;
	mul.f32 	%f145, %f134, %f144;
	fma.rn.f32 	%f182, %f135, %f145, %f182;
	fma.rn.f32 	%f181, %f136, %f145, %f181;
	fma.rn.f32 	%f180, %f137, %f145, %f180;
$L__BB0_18:
	add.s32 	%r32, %r42, 1;
	setp.eq.s32 	%p12, %r32, %r3;
	@%p12 bra 	$L__BB0_20;
	ld.shared.v4.f32 	{%f146, %f147, %f148, %f149}, [%r15+16];
	sub.f32 	%f150, %f146, %f1;
	sub.f32 	%f151, %f147, %f2;
	sub.f32 	%f152, %f148, %f3;
	mul.f32 	%f153, %f151, %f151;
	fma.rn.f32 	%f154, %f150, %f150, %f153;
	fma.rn.f32 	%f155, %f152, %f152, %f154;
	add.f32 	%f156, %f4, %f155;
	rsqrt.approx.f32 	%f157, %f156;
	mul.f32 	%f158, %f157, %f157;
	mul.f32 	%f159, %f157, %f158;
	mul.f32 	%f160, %f149, %f159;
	fma.rn.f32 	%f182, %f150, %f160, %f182;
	fma.rn.f32 	%f181, %f151, %f160, %f181;
	fma.rn.f32 	%f180, %f152, %f160, %f180;
$L__BB0_20:
	add.s32 	%r42, %r42, 2;
$L__BB0_21:
	and.b32  	%r33, %r2, 1;
	setp.eq.b32 	%p13, %r33, 1;
	not.pred 	%p14, %p13;
	@%p14 bra 	$L__BB0_24;
	setp.eq.s32 	%p15, %r42, %r3;
	@%p15 bra 	$L__BB0_24;
	shl.b32 	%r34, %r42, 4;
	add.s32 	%r36, %r20, %r34;
	ld.shared.v4.f32 	{%f161, %f162, %f163, %f164}, [%r36];
	sub.f32 	%f165, %f161, %f1;
	sub.f32 	%f166, %f162, %f2;
	sub.f32 	%f167, %f163, %f3;
	mul.f32 	%f168, %f166, %f166;
	fma.rn.f32 	%f169, %f165, %f165, %f168;
	fma.rn.f32 	%f170, %f167, %f167, %f169;
	add.f32 	%f171, %f4, %f170;
	rsqrt.approx.f32 	%f172, %f171;
	mul.f32 	%f173, %f172, %f172;
	mul.f32 	%f174, %f172, %f173;
	mul.f32 	%f175, %f164, %f174;
	fma.rn.f32 	%f182, %f165, %f175, %f182;
	fma.rn.f32 	%f181, %f166, %f175, %f181;
	fma.rn.f32 	%f180, %f167, %f175, %f180;
$L__BB0_24:
	add.s32 	%r37, %r1, %r3;
	cvta.to.global.u64 	%rd13, %rd2;
	mul.wide.s32 	%rd14, %r37, 16;
	add.s64 	%rd15, %rd13, %rd14;
	mov.f32 	%f176, 0f00000000;
	st.global.v4.f32 	[%rd15], {%f182, %f181, %f180, %f176};
$L__BB0_25:
	ret;

}


// ===== COMPILED SASS (sm_100) =====

	.target	sm_100

	.elftype	@"ET_EXEC"


//--------------------- .note.nv.tkinfo           --------------------------
	.section	.note.nv.tkinfo,"",@"SHT_NOTE"
	.sectionflags	@"SHF_NOTE_NV_TKINFO"
	.tkinfo
        /*0018*/ 	.word	0x00000002
        /*0030*/ 	.string	""
        /*0030*/ 	.string	"ptxas"
        /*0030*/ 	.string	"Cuda compilation tools, release 13.0, V13.0.88"
        /*0030*/ 	.string	"Build cuda_13.0.r13.0/compiler.36424714_0"
        /*0030*/ 	.string	"-arch sm_100 -m 64 "



//--------------------- .note.nv.cuinfo           --------------------------
	.section	.note.nv.cuinfo,"",@"SHT_NOTE"
	.sectionflags	@"SHF_NOTE_NV_CUINFO"
        /*0018*/ 	.short	0x0002
        /*001a*/ 	.short	0x0064
        /*001c*/ 	.short	0x0082
	.zero		2


//--------------------- .nv.info                  --------------------------
	.section	.nv.info,"",@"SHT_CUDA_INFO"
	.align	4


	//----- nvinfo : EIATTR_REGCOUNT
	.align		4
        /*0000*/ 	.byte	0x04, 0x2f
        /*0002*/ 	.short	(.L_2 - .L_1)
	.align		4
.L_1:
        /*0004*/ 	.word	index@(_Z19hierarchical_kernelPK6float4PS_PKiS4_)
        /*0008*/ 	.word	0x00000016


	//----- nvinfo : EIATTR_FRAME_SIZE
	.align		4
.L_2:
        /*000c*/ 	.byte	0x04, 0x11
        /*000e*/ 	.short	(.L_4 - .L_3)
	.align		4
.L_3:
        /*0010*/ 	.word	index@(_Z19hierarchical_kernelPK6float4PS_PKiS4_)
        /*0014*/ 	.word	0x00000000


	//----- nvinfo : EIATTR_MIN_STACK_SIZE
	.align		4
.L_4:
        /*0018*/ 	.byte	0x04, 0x12
        /*001a*/ 	.short	(.L_6 - .L_5)
	.align		4
.L_5:
        /*001c*/ 	.word	index@(_Z19hierarchical_kernelPK6float4PS_PKiS4_)
        /*0020*/ 	.word	0x00000000
.L_6:


//--------------------- .nv.compat                --------------------------
	.section	.nv.compat,"",@"SHT_CUDA_COMPAT_INFO"
	.align	4
        /*0000*/ 	.byte	0x02, 0x09, 0x00, 0x00, 0x02, 0x02, 0x01, 0x00, 0x02, 0x05, 0x05, 0x00, 0x03, 0x07, 0x01, 0x01
        /*0010*/ 	.byte	0x02, 0x03, 0x00, 0x00, 0x02, 0x06, 0x01, 0x00, 0x04, 0x0b, 0x08, 0x00, 0x01, 0x00, 0x00, 0x00
        /*0020*/ 	.byte	0x00, 0x00, 0x00, 0x00


//--------------------- .nv.info._Z19hierarchical_kernelPK6float4PS_PKiS4_ --------------------------
	.section	.nv.info._Z19hierarchical_kernelPK6float4PS_PKiS4_,"",@"SHT_CUDA_INFO"
	.sectionflags	@""
	.align	4


	//----- nvinfo : EIATTR_CUDA_API_VERSION
	.align		4
        /*0000*/ 	.byte	0x04, 0x37
        /*0002*/ 	.short	(.L_8 - .L_7)
.L_7:
        /*0004*/ 	.word	0x00000082


	//----- nvinfo : EIATTR_KPARAM_INFO
	.align		4
.L_8:
        /*0008*/ 	.byte	0x04, 0x17
        /*000a*/ 	.short	(.L_10 - .L_9)
.L_9:
        /*000c*/ 	.word	0x00000000
        /*0010*/ 	.short	0x0003
        /*0012*/ 	.short	0x0018
        /*0014*/ 	.byte	0x00, 0xf5, 0x21, 0x00


	//----- nvinfo : EIATTR_KPARAM_INFO
	.align		4
.L_10:
        /*0018*/ 	.byte	0x04, 0x17
        /*001a*/ 	.short	(.L_12 - .L_11)
.L_11:
        /*001c*/ 	.word	0x00000000
        /*0020*/ 	.short	0x0002
        /*0022*/ 	.short	0x0010
        /*0024*/ 	.byte	0x00, 0xf5, 0x21, 0x00


	//----- nvinfo : EIATTR_KPARAM_INFO
	.align		4
.L_12:
        /*0028*/ 	.byte	0x04, 0x17
        /*002a*/ 	.short	(.L_14 - .L_13)
.L_13:
        /*002c*/ 	.word	0x00000000
        /*0030*/ 	.short	0x0001
        /*0032*/ 	.short	0x0008
        /*0034*/ 	.byte	0x00, 0xf5, 0x21, 0x00


	//----- nvinfo : EIATTR_KPARAM_INFO
	.align		4
.L_14:
        /*0038*/ 	.byte	0x04, 0x17
        /*003a*/ 	.short	(.L_16 - .L_15)
.L_15:
        /*003c*/ 	.word	0x00000000
        /*0040*/ 	.short	0x0000
        /*0042*/ 	.short	0x0000
        /*0044*/ 	.byte	0x00, 0xf5, 0x21, 0x00


	//----- nvinfo : EIATTR_SPARSE_MMA_MASK
	.align		4
.L_16:
        /*0048*/ 	.byte	0x03, 0x50
        /*004a*/ 	.short	0x0000


	//----- nvinfo : EIATTR_MAXREG_COUNT
	.align		4
        /*004c*/ 	.byte	0x03, 0x1b
        /*004e*/ 	.short	0x00ff


	//----- nvinfo : EIATTR_NUM_BARRIERS
	.align		4
        /*0050*/ 	.byte	0x02, 0x4c
        /*0052*/ 	.byte	0x01
	.zero		1


	//----- nvinfo : EIATTR_MERCURY_ISA_VERSION
	.align		4
        /*0054*/ 	.byte	0x03, 0x5f
        /*0056*/ 	.short	0x0101


	//----- nvinfo : EIATTR_UNUSED_LOAD_BYTE_OFFSET
	.align		4
        /*0058*/ 	.byte	0x04, 0x44
        /*005a*/ 	.short	(.L_18 - .L_17)


	//   ....[0]....
.L_17:
        /*005c*/ 	.word	0x00000160
        /*0060*/ 	.word	0x00000fff


	//----- nvinfo : EIATTR_VRC_CTA_INIT_COUNT
	.align		4
.L_18:
        /*0064*/ 	.byte	0x02, 0x4a
	.zero		1
	.zero		1


	//----- nvinfo : EIATTR_EXIT_INSTR_OFFSETS
	.align		4
        /*0068*/ 	.byte	0x04, 0x1c
        /*006a*/ 	.short	(.L_20 - .L_19)


	//   ....[0]....
.L_19:
        /*006c*/ 	.word	0x00000150


	//   ....[1]....
        /*0070*/ 	.word	0x00000d80


	//----- nvinfo : EIATTR_CRS_STACK_SIZE
	.align		4
.L_20:
        /*0074*/ 	.byte	0x04, 0x1e
        /*0076*/ 	.short	(.L_22 - .L_21)
.L_21:
        /*0078*/ 	.word	0x00000000


	//----- nvinfo : EIATTR_CBANK_PARAM_SIZE
	.align		4
.L_22:
        /*007c*/ 	.byte	0x03, 0x19
        /*007e*/ 	.short	0x0020


	//----- nvinfo : EIATTR_PARAM_CBANK
	.align		4
        /*0080*/ 	.byte	0x04, 0x0a
        /*0082*/ 	.short	(.L_24 - .L_23)
	.align		4
.L_23:
        /*0084*/ 	.word	index@(.nv.constant0._Z19hierarchical_kernelPK6float4PS_PKiS4_)
        /*0088*/ 	.short	0x0380
        /*008a*/ 	.short	0x0020


	//----- nvinfo : EIATTR_SW_WAR
	.align		4
.L_24:
        /*008c*/ 	.byte	0x04, 0x36
        /*008e*/ 	.short	(.L_26 - .L_25)
.L_25:
        /*0090*/ 	.word	0x00000008
.L_26:


//--------------------- .nv.callgraph             --------------------------
	.section	.nv.callgraph,"",@"SHT_CUDA_CALLGRAPH"
	.align	4
	.sectionentsize	8
	.align		4
        /*0000*/ 	.word	0x00000000
	.align		4
        /*0004*/ 	.word	0xffffffff
	.align		4
        /*0008*/ 	.word	0x00000000
	.align		4
        /*000c*/ 	.word	0xfffffffe
	.align		4
        /*0010*/ 	.word	0x00000000
	.align		4
        /*0014*/ 	.word	0xfffffffd
	.align		4
        /*0018*/ 	.word	0x00000000
	.align		4
        /*001c*/ 	.word	0xfffffffc


//--------------------- .nv.constant3             --------------------------
	.section	.nv.constant3,"a",@progbits
	.align	4
.nv.constant3:
	.type		d_EPS2,@object
	.size		d_EPS2,(.L_0 - d_EPS2)
d_EPS2:
	.zero		4
.L_0:


//--------------------- .text._Z19hierarchical_kernelPK6float4PS_PKiS4_ --------------------------
	.section	.text._Z19hierarchical_kernelPK6float4PS_PKiS4_,"ax",@progbits
	.align	128
        .global         _Z19hierarchical_kernelPK6float4PS_PKiS4_
        .type           _Z19hierarchical_kernelPK6float4PS_PKiS4_,@function
        .size           _Z19hierarchical_kernelPK6float4PS_PKiS4_,(.L_x_18 - _Z19hierarchical_kernelPK6float4PS_PKiS4_)
        .other          _Z19hierarchical_kernelPK6float4PS_PKiS4_,@"STO_CUDA_ENTRY STV_DEFAULT"
_Z19hierarchical_kernelPK6float4PS_PKiS4_:
.text._Z19hierarchical_kernelPK6float4PS_PKiS4_:
[----:B------:R-:W-:Y:S01]  /*0000*/  LDC R1, c[0x0][0x37c] ;  /* 0x0000df00ff017b82 */ /* 0x000fe20000000800 */
[----:B------:R-:W0:Y:S07]  /*0010*/  S2R R3, SR_CTAID.X ;  /* 0x0000000000037919 */ /* 0x000e2e0000002500 */
[----:B------:R-:W0:Y:S01]  /*0020*/  LDC.64 R6, c[0x0][0x398] ;  /* 0x0000e600ff067b82 */ /* 0x000e220000000a00 */
[----:B------:R-:W1:Y:S07]  /*0030*/  LDCU.64 UR8, c[0x0][0x358] ;  /* 0x00006b00ff0877ac */ /* 0x000e6e0008000a00 */
[----:B------:R-:W2:Y:S01]  /*0040*/  LDC.64 R4, c[0x0][0x390] ;  /* 0x0000e400ff047b82 */ /* 0x000ea20000000a00 */
[----:B0-----:R-:W-:-:S05]  /*0050*/  IMAD.WIDE.U32 R6, R3, 0x4, R6 ;  /* 0x0000000403067825 */ /* 0x001fca00078e0006 */
[----:B-1----:R-:W3:Y:S01]  /*0060*/  LDG.E R0, desc[UR8][R6.64] ;  /* 0x0000000806007981 */ /* 0x002ee2000c1e1900 */
[----:B--2---:R-:W-:-:S05]  /*0070*/  IMAD.WIDE.U32 R4, R3, 0x4, R4 ;  /* 0x0000000403047825 */ /* 0x004fca00078e0004 */
[----:B------:R-:W2:Y:S01]  /*0080*/  LDG.E R2, desc[UR8][R4.64] ;  /* 0x0000000804027981 */ /* 0x000ea2000c1e1900 */
[----:B------:R-:W3:Y:S02]  /*0090*/  S2R R3, SR_TID.X ;  /* 0x0000000000037919 */ /* 0x000ee40000002100 */
[----:B---3--:R-:W-:-:S13]  /*00a0*/  ISETP.GE.AND P0, PT, R3, R0, PT ;  /* 0x000000000300720c */ /* 0x008fda0003f06270 */
[----:B------:R-:W0:Y:S01]  /*00b0*/  @!P0 LDC.64 R8, c[0x0][0x380] ;  /* 0x0000e000ff088b82 */ /* 0x000e220000000a00 */
[----:B--2---:R-:W-:-:S05]  /*00c0*/  @!P0 IADD3 R11, PT, PT, R2, R3, RZ ;  /* 0x00000003020b8210 */ /* 0x004fca0007ffe0ff */
[----:B0-----:R-:W-:-:S06]  /*00d0*/  @!P0 IMAD.WIDE R8, R11, 0x10, R8 ;  /* 0x000000100b088825 */ /* 0x001fcc00078e0208 */
[----:B------:R-:W2:Y:S01]  /*00e0*/  @!P0 LDG.E.128 R8, desc[UR8][R8.64] ;  /* 0x0000000808088981 */ /* 0x000ea2000c1e1d00 */
[----:B------:R-:W0:Y:S01]  /*00f0*/  S2UR UR5, SR_CgaCtaId ;  /* 0x00000000000579c3 */ /* 0x000e220000008800 */
[----:B------:R-:W-:Y:S02]  /*0100*/  UMOV UR4, 0x400 ;  /* 0x0000040000047882 */ /* 0x000fe40000000000 */
[----:B0-----:R-:W-:-:S06]  /*0110*/  ULEA UR5, UR5, UR4, 0x18 ;  /* 0x0000000405057291 */ /* 0x001fcc000f8ec0ff */
[----:B------:R-:W-:-:S05]  /*0120*/  LEA R12, R3, UR5, 0x4 ;  /* 0x00000005030c7c11 */ /* 0x000fca000f8e20ff */
[----:B--2---:R0:W-:Y:S01]  /*0130*/  @!P0 STS.128 [R12], R8 ;  /* 0x000000080c008388 */ /* 0x0041e20000000c00 */
[----:B------:R-:W-:Y:S06]  /*0140*/  BAR.SYNC.DEFER_BLOCKING 0x0 ;  /* 0x0000000000007b1d */ /* 0x000fec0000010000 */
[----:B------:R-:W-:Y:S05]  /*0150*/  @P0 EXIT ;  /* 0x000000000000094d */ /* 0x000fea0003800000 */
[----:B0-----:R-:W0:Y:S01]  /*0160*/  LDS.128 R12, [R12] ;  /* 0x000000000c0c7984 */ /* 0x001e220000000c00 */
[C---:B------:R-:W-:Y:S01]  /*0170*/  IADD3 R4, PT, PT, R0.reuse, -0x1, RZ ;  /* 0xffffffff00047810 */ /* 0x040fe20007ffe0ff */
[----:B------:R-:W-:Y:S01]  /*0180*/  HFMA2 R16, -RZ, RZ, 0, 0 ;  /* 0x00000000ff107431 */ /* 0x000fe200000001ff */
[----:B------:R-:W-:Y:S02]  /*0190*/  LOP3.LUT R11, R0, 0x3, RZ, 0xc0, !PT ;  /* 0x00000003000b7812 */ /* 0x000fe400078ec0ff */
[----:B------:R-:W-:Y:S02]  /*01a0*/  CS2R R8, SRZ ;  /* 0x0000000000087805 */ /* 0x000fe4000001ff00 */
[----:B------:R-:W-:Y:S02]  /*01b0*/  ISETP.GE.U32.AND P0, PT, R4, 0x3, PT ;  /* 0x000000030400780c */ /* 0x000fe40003f06070 */
[----:B------:R-:W-:-:S11]  /*01c0*/  MOV R10, RZ ;  /* 0x000000ff000a7202 */ /* 0x000fd60000000f00 */
[----:B------:R-:W-:Y:S05]  /*01d0*/  @!P0 BRA `(.L_x_0) ;  /* 0x0000000400988947 */ /* 0x000fea0003800000 */
[----:B------:R-:W-:Y:S01]  /*01e0*/  LOP3.LUT R16, R0, 0xfffffffc, RZ, 0xc0, !PT ;  /* 0xfffffffc00107812 */ /* 0x000fe200078ec0ff */
[----:B------:R-:W1:Y:S01]  /*01f0*/  LDCU UR10, c[0x3][URZ] ;  /* 0x00c00000ff0a77ac */ /* 0x000e620008000800 */
[----:B0-----:R-:W-:Y:S02]  /*0200*/  IADD3 R15, PT, PT, -R3, RZ, RZ ;  /* 0x000000ff030f7210 */ /* 0x001fe40007ffe1ff */
[----:B------:R-:W-:Y:S01]  /*0210*/  MOV R8, RZ ;  /* 0x000000ff00087202 */ /* 0x000fe20000000f00 */
[----:B------:R-:W-:Y:S01]  /*0220*/  UIADD3 UR6, UPT, UPT, UR5, 0x20, URZ ;  /* 0x0000002005067890 */ /* 0x000fe2000fffe0ff */
[----:B------:R-:W-:-:S11]  /*0230*/  UMOV UR4, URZ ;  /* 0x000000ff00047c82 */ /* 0x000fd60008000000 */
.L_x_9:
[----:B------:R-:W-:Y:S01]  /*0240*/  ISETP.NE.AND P0, PT, R15, RZ, PT ;  /* 0x000000ff0f00720c */ /* 0x000fe20003f05270 */
[----:B------:R-:W-:-:S12]  /*0250*/  BSSY.RECONVERGENT B0, `(.L_x_1) ;  /* 0x0000014000007945 */ /* 0x000fd80003800200 */
[----:B------:R-:W-:Y:S05]  /*0260*/  @!P0 BRA `(.L_x_2) ;  /* 0x0000000000488947 */ /* 0x000fea0003800000 */
[----:B------:R-:W0:Y:S02]  /*0270*/  LDS.128 R4, [UR6+-0x20] ;  /* 0xffffe006ff047984 */ /* 0x000e240008000c00 */
[----:B0-----:R-:W-:Y:S01]  /*0280*/  FADD R18, -R13, R5 ;  /* 0x000000050d127221 */ /* 0x001fe20000000100 */
[----:B------:R-:W-:Y:S01]  /*0290*/  FADD R5, -R12, R4 ;  /* 0x000000040c057221 */ /* 0x000fe20000000100 */
[----:B------:R-:W-:Y:S02]  /*02a0*/  FADD R17, -R14, R6 ;  /* 0x000000060e117221 */ /* 0x000fe40000000100 */
[----:B------:R-:W-:-:S04]  /*02b0*/  FMUL R4, R18, R18 ;  /* 0x0000001212047220 */ /* 0x000fc80000400000 */
[----:B------:R-:W-:-:S04]  /*02c0*/  FFMA R4, R5, R5, R4 ;  /* 0x0000000505047223 */ /* 0x000fc80000000004 */
[----:B------:R-:W-:-:S04]  /*02d0*/  FFMA R4, R17, R17, R4 ;  /* 0x0000001111047223 */ /* 0x000fc80000000004 */
[----:B-1----:R-:W-:-:S05]  /*02e0*/  FADD R4, R4, UR10 ;  /* 0x0000000a04047e21 */ /* 0x002fca0008000000 */
[----:B------:R-:W-:-:S13]  /*02f0*/  FSETP.GEU.AND P0, PT, |R4|, 1.175494350822287508e-38, PT ;  /* 0x008000000400780b */ /* 0x000fda0003f0e200 */
[----:B------:R-:W-:-:S04]  /*0300*/  @!P0 FMUL R4, R4, 16777216 ;  /* 0x4b80000004048820 */ /* 0x000fc80000400000 */
[----:B------:R-:W0:Y:S02]  /*0310*/  MUFU.RSQ R6, R4 ;  /* 0x0000000400067308 */ /* 0x000e240000001400 */
[----:B0-----:R-:W-:-:S04]  /*0320*/  @!P0 FMUL R6, R6, 4096 ;  /* 0x4580000006068820 */ /* 0x001fc80000400000 */
[----:B------:R-:W-:-:S04]  /*0330*/  FMUL R19, R6, R6 ;  /* 0x0000000606137220 */ /* 0x000fc80000400000 */
[----:B------:R-:W-:-:S04]  /*0340*/  FMUL R6, R6, R19 ;  /* 0x0000001306067220 */ /* 0x000fc80000400000 */
[----:B------:R-:W-:-:S04]  /*0350*/  FMUL R6, R7, R6 ;  /* 0x0000000607067220 */ /* 0x000fc80000400000 */
[-C--:B------:R-:W-:Y:S01]  /*0360*/  FFMA R8, R5, R6.reuse, R8 ;  /* 0x0000000605087223 */ /* 0x080fe20000000008 */
[-C--:B------:R-:W-:Y:S01]  /*0370*/  FFMA R9, R18, R6.reuse, R9 ;  /* 0x0000000612097223 */ /* 0x080fe20000000009 */
[----:B------:R-:W-:-:S07]  /*0380*/  FFMA R10, R17, R6, R10 ;  /* 0x00000006110a7223 */ /* 0x000fce000000000a */
.L_x_2:
[----:B-1----:R-:W-:Y:S05]  /*0390*/  BSYNC.RECONVERGENT B0 ;  /* 0x0000000000007941 */ /* 0x002fea0003800200 */
.L_x_1:
[----:B------:R-:W-:Y:S01]  /*03a0*/  UIADD3 UR7, UPT, UPT, UR4, 0x1, URZ ;  /* 0x0000000104077890 */ /* 0x000fe2000fffe0ff */
[----:B------:R-:W-:Y:S05]  /*03b0*/  BSSY.RECONVERGENT B0, `(.L_x_3) ;  /* 0x0000015000007945 */ /* 0x000fea0003800200 */
[----:B------:R-:W-:-:S13]  /*03c0*/  ISETP.NE.AND P0, PT, R3, UR7, PT ;  /* 0x0000000703007c0c */ /* 0x000fda000bf05270 */
        /* <DEDUP_REMOVED lines=8> */
[----:B------:R-:W-:-:S05]  /*0450*/  FADD R4, R4, UR10 ;  /* 0x0000000a04047e21 */ /* 0x000fca0008000000 */
        /* <DEDUP_REMOVED lines=10> */
.L_x_4:
[----:B------:R-:W-:Y:S05]  /*0500*/  BSYNC.RECONVERGENT B0 ;  /* 0x0000000000007941 */ /* 0x000fea0003800200 */
.L_x_3:
[----:B------:R-:W-:Y:S01]  /*0510*/  UIADD3 UR7, UPT, UPT, UR4, 0x2, URZ ;  /* 0x0000000204077890 */ /* 0x000fe2000fffe0ff */
[----:B------:R-:W-:Y:S05]  /*0520*/  BSSY.RECONVERGENT B0, `(.L_x_5) ;  /* 0x0000015000007945 */ /* 0x000fea0003800200 */
[----:B------:R-:W-:-:S13]  /*0530*/  ISETP.NE.AND P0, PT, R3, UR7, PT ;  /* 0x0000000703007c0c */ /* 0x000fda000bf05270 */
[----:B------:R-:W-:Y:S05]  /*0540*/  @!P0 BRA `(.L_x_6) ;  /* 0x0000000000488947 */ /* 0x000fea0003800000 */
[----:B------:R-:W0:Y:S02]  /*0550*/  LDS.128 R4, [UR6] ;  /* 0x00000006ff047984 */ /* 0x000e240008000c00 */
        /* <DEDUP_REMOVED lines=17> */
.L_x_6:
[----:B------:R-:W-:Y:S05]  /*0670*/  BSYNC.RECONVERGENT B0 ;  /* 0x0000000000007941 */ /* 0x000fea0003800200 */
.L_x_5:
[----:B------:R-:W-:Y:S01]  /*0680*/  UIADD3 UR7, UPT, UPT, UR4, 0x3, URZ ;  /* 0x0000000304077890 */ /* 0x000fe2000fffe0ff */
[----:B------:R-:W-:Y:S05]  /*0690*/  BSSY.RECONVERGENT B0, `(.L_x_7) ;  /* 0x0000015000007945 */ /* 0x000fea0003800200 */
[----:B------:R-:W-:-:S13]  /*06a0*/  ISETP.NE.AND P0, PT, R3, UR7, PT ;  /* 0x0000000703007c0c */ /* 0x000fda000bf05270 */
[----:B------:R-:W-:Y:S05]  /*06b0*/  @!P0 BRA `(.L_x_8) ;  /* 0x0000000000488947 */ /* 0x000fea0003800000 */
[----:B------:R-:W0:Y:S02]  /*06c0*/  LDS.128 R4, [UR6+0x10] ;  /* 0x00001006ff047984 */ /* 0x000e240008000c00 */
        /* <DEDUP_REMOVED lines=17> */
.L_x_8:
[----:B------:R-:W-:Y:S05]  /*07e0*/  BSYNC.RECONVERGENT B0 ;  /* 0x0000000000007941 */ /* 0x000fea0003800200 */
.L_x_7:
[----:B------:R-:W-:Y:S01]  /*07f0*/  UIADD3 UR4, UPT, UPT, UR4, 0x4, URZ ;  /* 0x0000000404047890 */ /* 0x000fe2000fffe0ff */
[----:B------:R-:W-:Y:S01]  /*0800*/  IADD3 R15, PT, PT, R15, 0x4, RZ ;  /* 0x000000040f0f7810 */ /* 0x000fe20007ffe0ff */
[----:B------:R-:W-:-:S04]  /*0810*/  UIADD3 UR6, UPT, UPT, UR6, 0x40, URZ ;  /* 0x0000004006067890 */ /* 0x000fc8000fffe0ff */
[----:B------:R-:W-:-:S13]  /*0820*/  ISETP.NE.AND P0, PT, R16, UR4, PT ;  /* 0x0000000410007c0c */ /* 0x000fda000bf05270 */
[----:B------:R-:W-:Y:S05]  /*0830*/  @P0 BRA `(.L_x_9) ;  /* 0xfffffff800800947 */ /* 0x000fea000383ffff */
.L_x_0:
[----:B------:R-:W-:-:S13]  /*0840*/  ISETP.NE.AND P0, PT, R11, RZ, PT ;  /* 0x000000ff0b00720c */ /* 0x000fda0003f05270 */
[----:B------:R-:W-:Y:S05]  /*0850*/  @!P0 BRA `(.L_x_10) ;  /* 0x0000000400348947 */ /* 0x000fea0003800000 */
[----:B------:R-:W-:-:S13]  /*0860*/  ISETP.NE.AND P0, PT, R11, 0x1, PT ;  /* 0x000000010b00780c */ /* 0x000fda0003f05270 */
[----:B------:R-:W-:Y:S05]  /*0870*/  @!P0 BRA `(.L_x_11) ;  /* 0x0000000000c48947 */ /* 0x000fea0003800000 */
[CC--:B------:R-:W-:Y:S01]  /*0880*/  ISETP.NE.AND P1, PT, R16.reuse, R3.reuse, PT ;  /* 0x000000031000720c */ /* 0x0c0fe20003f25270 */
[----:B------:R-:W-:Y:S01]  /*0890*/  BSSY.RECONVERGENT B0, `(.L_x_12) ;  /* 0x0000018000007945 */ /* 0x000fe20003800200 */
[C---:B------:R-:W-:Y:S02]  /*08a0*/  IADD3 R4, PT, PT, R16.reuse, 0x1, RZ ;  /* 0x0000000110047810 */ /* 0x040fe40007ffe0ff */
[----:B------:R-:W-:Y:S02]  /*08b0*/  LEA R17, R16, UR5, 0x4 ;  /* 0x0000000510117c11 */ /* 0x000fe4000f8e20ff */
[----:B------:R-:W-:-:S07]  /*08c0*/  ISETP.NE.AND P0, PT, R4, R3, PT ;  /* 0x000000030400720c */ /* 0x000fce0003f05270 */
[----:B------:R-:W-:Y:S06]  /*08d0*/  @!P1 BRA `(.L_x_13) ;  /* 0x00000000004c9947 */ /* 0x000fec0003800000 */
[----:B------:R-:W0:Y:S01]  /*08e0*/  LDS.128 R4, [R17] ;  /* 0x0000000011047984 */ /* 0x000e220000000c00 */
[----:B------:R-:W1:Y:S01]  /*08f0*/  LDCU UR4, c[0x3][URZ] ;  /* 0x00c00000ff0477ac */ /* 0x000e620008000800 */
        /* <DEDUP_REMOVED lines=17> */
.L_x_13:
[----:B------:R-:W-:Y:S05]  /*0a10*/  BSYNC.RECONVERGENT B0 ;  /* 0x0000000000007941 */ /* 0x000fea0003800200 */
.L_x_12:
[----:B------:R-:W-:Y:S04]  /*0a20*/  BSSY.RECONVERGENT B0, `(.L_x_14) ;  /* 0x0000015000007945 */ /* 0x000fe80003800200 */
[----:B------:R-:W-:Y:S05]  /*0a30*/  @!P0 BRA `(.L_x_15) ;  /* 0x00000000004c8947 */ /* 0x000fea0003800000 */
[----:B------:R-:W0:Y:S01]  /*0a40*/  LDS.128 R4, [R17+0x10] ;  /* 0x0000100011047984 */ /* 0x000e220000000c00 */
        /* <DEDUP_REMOVED lines=18> */
.L_x_15:
[----:B------:R-:W-:Y:S05]  /*0b70*/  BSYNC.RECONVERGENT B0 ;  /* 0x0000000000007941 */ /* 0x000fea0003800200 */
.L_x_14:
[----:B------:R-:W-:-:S07]  /*0b80*/  IADD3 R16, PT, PT, R16, 0x2, RZ ;  /* 0x0000000210107810 */ /* 0x000fce0007ffe0ff */
.L_x_11:
[----:B------:R-:W-:Y:S01]  /*0b90*/  LOP3.LUT R0, R0, 0x1, RZ, 0xc0, !PT ;  /* 0x0000000100007812 */ /* 0x000fe200078ec0ff */
[----:B------:R-:W-:Y:S01]  /*0ba0*/  BSSY.RECONVERGENT B0, `(.L_x_10) ;  /* 0x0000018000007945 */ /* 0x000fe20003800200 */
[----:B------:R-:W-:-:S04]  /*0bb0*/  ISETP.NE.AND P0, PT, R16, R3, PT ;  /* 0x000000031000720c */ /* 0x000fc80003f05270 */
[----:B------:R-:W-:-:S13]  /*0bc0*/  ISETP.NE.U32.OR P0, PT, R0, 0x1, !P0 ;  /* 0x000000010000780c */ /* 0x000fda0004705470 */
[----:B------:R-:W-:Y:S05]  /*0bd0*/  @P0 BRA `(.L_x_16) ;  /* 0x0000000000500947 */ /* 0x000fea0003800000 */
[----:B------:R-:W-:Y:S01]  /*0be0*/  LEA R4, R16, UR5, 0x4 ;  /* 0x0000000510047c11 */ /* 0x000fe2000f8e20ff */
[----:B------:R-:W1:Y:S05]  /*0bf0*/  LDCU UR4, c[0x3][URZ] ;  /* 0x00c00000ff0477ac */ /* 0x000e6a0008000800 */
[----:B------:R-:W0:Y:S02]  /*0c00*/  LDS.128 R4, [R4] ;  /* 0x0000000004047984 */ /* 0x000e240000000c00 */
[----:B0-----:R-:W-:Y:S01]  /*0c10*/  FADD R0, -R13, R5 ;  /* 0x000000050d007221 */ /* 0x001fe20000000100 */
[----:B------:R-:W-:Y:S01]  /*0c20*/  FADD R5, -R12, R4 ;  /* 0x000000040c057221 */ /* 0x000fe20000000100 */
[----:B------:R-:W-:-:S02]  /*0c30*/  FADD R11, -R14, R6 ;  /* 0x000000060e0b7221 */ /* 0x000fc40000000100 */
        /* <DEDUP_REMOVED lines=14> */
.L_x_16:
[----:B------:R-:W-:Y:S05]  /*0d20*/  BSYNC.RECONVERGENT B0 ;  /* 0x0000000000007941 */ /* 0x000fea0003800200 */
.L_x_10:
[----:B------:R-:W1:Y:S01]  /*0d30*/  LDC.64 R4, c[0x0][0x388] ;  /* 0x0000e200ff047b82 */ /* 0x000e620000000a00 */
[----:B------:R-:W-:Y:S01]  /*0d40*/  IADD3 R3, PT, PT, R2, R3, RZ ;  /* 0x0000000302037210 */ /* 0x000fe20007ffe0ff */
[----:B------:R-:W-:-:S04]  /*0d50*/  HFMA2 R11, -RZ, RZ, 0, 0 ;  /* 0x00000000ff0b7431 */ /* 0x000fc800000001ff */
[----:B-1----:R-:W-:-:S05]  /*0d60*/  IMAD.WIDE R2, R3, 0x10, R4 ;  /* 0x0000001003027825 */ /* 0x002fca00078e0204 */
[----:B------:R-:W-:Y:S01]  /*0d70*/  STG.E.128 desc[UR8][R2.64], R8 ;  /* 0x0000000802007986 */ /* 0x000fe2000c101d08 */
[----:B------:R-:W-:Y:S05]  /*0d80*/  EXIT ;  /* 0x000000000000794d */ /* 0x000fea0003800000 */
.L_x_17:
[----:B------:R-:W-:-:S00]  /*0d90*/  BRA `(.L_x_17) ;  /* 0xfffffffc00fc7947 */ /* 0x000fc0000383ffff */
[----:B------:R-:W-:-:S00]  /*0da0*/  NOP ;  /* 0x0000000000007918 */ /* 0x000fc00000000000 */
        /* <DEDUP_REMOVED lines=13> */
.L_x_18:


//--------------------- .nv.shared._Z19hierarchical_kernelPK6float4PS_PKiS4_ --------------------------
	.section	.nv.shared._Z19hierarchical_kernelPK6float4PS_PKiS4_,"aw",@nobits
	.sectionflags	@""
	.align	16
	.zero		1024


//--------------------- .nv.shared.reserved.0     --------------------------
	.section	.nv.shared.reserved.0,"aw",@nobits
	.weak		__nv_reservedSMEM_offset_0_alias
	.size		__nv_reservedSMEM_offset_0_alias, 0, 64
	.other		__nv_reservedSMEM_offset_0_alias,@"STO_CUDA_RESERVED_SHARED STV_DEFAULT"
__nv_reservedSMEM_offset_0_alias:
	.zero		0
	.zero		64


//--------------------- .nv.constant0._Z19hierarchical_kernelPK6float4PS_PKiS4_ --------------------------
	.section	.nv.constant0._Z19hierarchical_kernelPK6float4PS_PKiS4_,"a",@progbits
	.sectionflags	@""
	.align	4
.nv.constant0._Z19hierarchical_kernelPK6float4PS_PKiS4_:
	.zero		928


//--------------------- SYMBOLS --------------------------

	.type		.nv.reservedSmem.offset0,@object
	.size		.nv.reservedSmem.offset0,0x4
	.type		.nv.reservedSmem.cap,@object
	.size		.nv.reservedSmem.cap,0x4
